//
// Generated by NVIDIA NVVM Compiler
//
// Compiler Build ID: CL-36424714
// Cuda compilation tools, release 13.0, V13.0.88
// Based on NVVM 20.0.0
//

.version 9.0
.target sm_100
.address_size 64

	// .globl	_Z13outputFromGPUv
.extern .func  (.param .b32 func_retval0) vprintf
(
	.param .b64 vprintf_param_0,
	.param .b64 vprintf_param_1
)
;
.global .align 1 .b8 $str[26] = {72, 101, 108, 108, 111, 32, 87, 111, 114, 108, 100, 33, 33, 33, 32, 102, 114, 111, 109, 32, 71, 80, 85, 46, 10};

.visible .entry _Z13outputFromGPUv()
{
	.reg .b32 	%r<3>;
	.reg .b64 	%rd<3>;

	mov.u64 	%rd1, $str;
	cvta.global.u64 	%rd2, %rd1;
	{ // callseq 0, 0
	.param .b64 param0;
	st.param.b64 	[param0], %rd2;
	.param .b64 param1;
	st.param.b64 	[param1], 0;
	.param .b32 retval0;
	call.uni (retval0), 
	vprintf, 
	(
	param0, 
	param1
	);
	ld.param.b32 	%r1, [retval0];
	} // callseq 0
	ret;

}


// ===== COMPILED SASS (sm_100) =====

	.target	sm_100

	.elftype	@"ET_EXEC"


//--------------------- .note.nv.tkinfo           --------------------------
	.section	.note.nv.tkinfo,"",@"SHT_NOTE"
	.sectionflags	@"SHF_NOTE_NV_TKINFO"
	.tkinfo
        /*0018*/ 	.word	0x00000002
        /*0030*/ 	.string	""
        /*0030*/ 	.string	"ptxas"
        /*0030*/ 	.string	"Cuda compilation tools, release 13.0, V13.0.88"
        /*0030*/ 	.string	"Build cuda_13.0.r13.0/compiler.36424714_0"
        /*0030*/ 	.string	"-arch sm_100 -m 64 "



//--------------------- .note.nv.cuinfo           --------------------------
	.section	.note.nv.cuinfo,"",@"SHT_NOTE"
	.sectionflags	@"SHF_NOTE_NV_CUINFO"
        /*0018*/ 	.short	0x0002
        /*001a*/ 	.short	0x0064
        /*001c*/ 	.short	0x0082
	.zero		2


//--------------------- .nv.info                  --------------------------
	.section	.nv.info,"",@"SHT_CUDA_INFO"
	.align	4


	//----- nvinfo : EIATTR_REGCOUNT
	.align		4
        /*0000*/ 	.byte	0x04, 0x2f
        /*0002*/ 	.short	(.L_2 - .L_1)
	.align		4
.L_1:
        /*0004*/ 	.word	index@(_Z13outputFromGPUv)
        /*0008*/ 	.word	0x00000018


	//----- nvinfo : EIATTR_FRAME_SIZE
	.align		4
.L_2:
        /*000c*/ 	.byte	0x04, 0x11
        /*000e*/ 	.short	(.L_4 - .L_3)
	.align		4
.L_3:
        /*0010*/ 	.word	index@(_Z13outputFromGPUv)
        /*0014*/ 	.word	0x00000000


	//----- nvinfo : EIATTR_MIN_STACK_SIZE
	.align		4
.L_4:
        /*0018*/ 	.byte	0x04, 0x12
        /*001a*/ 	.short	(.L_6 - .L_5)
	.align		4
.L_5:
        /*001c*/ 	.word	index@(_Z13outputFromGPUv)
        /*0020*/ 	.word	0x00000000
.L_6:


//--------------------- .nv.compat                --------------------------
	.section	.nv.compat,"",@"SHT_CUDA_COMPAT_INFO"
	.align	4
        /*0000*/ 	.byte	0x02, 0x09, 0x00, 0x00, 0x02, 0x02, 0x01, 0x00, 0x02, 0x05, 0x05, 0x00, 0x03, 0x07, 0x01, 0x01
        /*0010*/ 	.byte	0x02, 0x03, 0x00, 0x00, 0x02, 0x06, 0x01, 0x00, 0x04, 0x0b, 0x08, 0x00, 0x09, 0x00, 0x00, 0x00
        /*0020*/ 	.byte	0x00, 0x00, 0x00, 0x00


//--------------------- .nv.info._Z13outputFromGPUv --------------------------
	.section	.nv.info._Z13outputFromGPUv,"",@"SHT_CUDA_INFO"
	.sectionflags	@""
	.align	4


	//----- nvinfo : EIATTR_CUDA_API_VERSION
	.align		4
        /*0000*/ 	.byte	0x04, 0x37
        /*0002*/ 	.short	(.L_8 - .L_7)
.L_7:
        /*0004*/ 	.word	0x00000082


	//----- nvinfo : EIATTR_SPARSE_MMA_MASK
	.align		4
.L_8:
        /*0008*/ 	.byte	0x03, 0x50
        /*000a*/ 	.short	0x0000


	//----- nvinfo : EIATTR_MAXREG_COUNT
	.align		4
        /*000c*/ 	.byte	0x03, 0x1b
        /*000e*/ 	.short	0x00ff


	//----- nvinfo : EIATTR_EXTERNS
	.align		4
        /*0010*/ 	.byte	0x04, 0x0f
        /*0012*/ 	.short	(.L_10 - .L_9)


	//   ....[0]....
	.align		4
.L_9:
        /*0014*/ 	.word	index@(vprintf)


	//----- nvinfo : EIATTR_MERCURY_ISA_VERSION
	.align		4
.L_10:
        /*0018*/ 	.byte	0x03, 0x5f
        /*001a*/ 	.short	0x0101


	//----- nvinfo : EIATTR_VRC_CTA_INIT_COUNT
	.align		4
        /*001c*/ 	.byte	0x02, 0x4a
	.zero		1
	.zero		1


	//----- nvinfo : EIATTR_SYSCALL_OFFSETS
	.align		4
        /*0020*/ 	.byte	0x04, 0x46
        /*0022*/ 	.short	(.L_12 - .L_11)


	//   ....[0]....
.L_11:
        /*0024*/ 	.word	0x00000080


	//----- nvinfo : EIATTR_EXIT_INSTR_OFFSETS
	.align		4
.L_12:
        /*0028*/ 	.byte	0x04, 0x1c
        /*002a*/ 	.short	(.L_14 - .L_13)


	//   ....[0]....
.L_13:
        /*002c*/ 	.word	0x00000090


	//----- nvinfo : EIATTR_SW_WAR
	.align		4
.L_14:
        /*0030*/ 	.byte	0x04, 0x36
        /*0032*/ 	.short	(.L_16 - .L_15)
.L_15:
        /*0034*/ 	.word	0x00000008
.L_16:


//--------------------- .nv.callgraph             --------------------------
	.section	.nv.callgraph,"",@"SHT_CUDA_CALLGRAPH"
	.align	4
	.sectionentsize	8
	.align		4
        /*0000*/ 	.word	0x00000000
	.align		4
        /*0004*/ 	.word	0xffffffff
	.align		4
        /*0008*/ 	.word	index@(_Z13outputFromGPUv)
	.align		4
        /*000c*/ 	.word	index@(vprintf)
	.align		4
        /*0010*/ 	.word	0x00000000
	.align		4
        /*0014*/ 	.word	0xfffffffe
	.align		4
        /*0018*/ 	.word	0x00000000
	.align		4
        /*001c*/ 	.word	0xfffffffd
	.align		4
        /*0020*/ 	.word	0x00000000
	.align		4
        /*0024*/ 	.word	0xfffffffc


//--------------------- .nv.constant4             --------------------------
	.section	.nv.constant4,"a",@progbits
	.align	8
	.align		8
.nv.constant4:
        /*0000*/ 	.dword	vprintf
	.align		8
        /*0008*/ 	.dword	$str


//--------------------- .text._Z13outputFromGPUv  --------------------------
	.section	.text._Z13outputFromGPUv,"ax",@progbits
	.align	128
        .global         _Z13outputFromGPUv
        .type           _Z13outputFromGPUv,@function
        .size           _Z13outputFromGPUv,(.L_x_2 - _Z13outputFromGPUv)
        .other          _Z13outputFromGPUv,@"STO_CUDA_ENTRY STV_DEFAULT"
_Z13outputFromGPUv:
.text._Z13outputFromGPUv:
[----:B------:R-:W0:Y:S01]  /*0000*/  LDC R1, c[0x0][0x37c] ;  /* 0x0000df00ff017b82 */ /* 0x000e220000000800 */
[----:B------:R-:W-:Y:S01]  /*0010*/  MOV R0, 0x0 ;  /* 0x0000000000007802 */ /* 0x000fe20000000f00 */
[----:B------:R-:W1:Y:S01]  /*0020*/  LDCU.64 UR4, c[0x4][0x8] ;  /* 0x01000100ff0477ac */ /* 0x000e620008000a00 */
[----:B------:R-:W-:-:S05]  /*0030*/  CS2R R6, SRZ ;  /* 0x0000000000067805 */ /* 0x000fca000001ff00 */
[----:B------:R2:W3:Y:S01]  /*0040*/  LDC.64 R2, c[0x4][R0] ;  /* 0x0100000000027b82 */ /* 0x0004e20000000a00 */
[----:B-1----:R-:W-:Y:S02]  /*0050*/  IMAD.U32 R4, RZ, RZ, UR4 ;  /* 0x00000004ff047e24 */ /* 0x002fe4000f8e00ff */
[----:B--2---:R-:W-:-:S07]  /*0060*/  IMAD.U32 R5, RZ, RZ, UR5 ;  /* 0x00000005ff057e24 */ /* 0x004fce000f8e00ff */
[----:B------:R-:W-:-:S07]  /*0070*/  LEPC R20, `(.L_x_0) ;  /* 0x000000001014794e */ /* 0x000fce0000000000 */
[----:B0--3--:R-:W-:Y:S05]  /*0080*/  CALL.ABS.NOINC R2 ;  /* 0x0000000002007343 */ /* 0x009fea0003c00000 */
.L_x_0:
[----:B------:R-:W-:Y:S05]  /*0090*/  EXIT ;  /* 0x000000000000794d */ /* 0x000fea0003800000 */
.L_x_1:
[----:B------:R-:W-:-:S00]  /*00a0*/  BRA `(.L_x_1) ;  /* 0xfffffffc00fc7947 */ /* 0x000fc0000383ffff */
[----:B------:R-:W-:-:S00]  /*00b0*/  NOP ;  /* 0x0000000000007918 */ /* 0x000fc00000000000 */
        /* <DEDUP_REMOVED lines=12> */
.L_x_2:


//--------------------- .nv.global.init           --------------------------
	.section	.nv.global.init,"aw",@progbits
.nv.global.init:
	.type		$str,@object
	.size		$str,(.L_0 - $str)
$str:
        /*0000*/ 	.byte	0x48, 0x65, 0x6c, 0x6c, 0x6f, 0x20, 0x57, 0x6f, 0x72, 0x6c, 0x64, 0x21, 0x21, 0x21, 0x20, 0x66
        /*0010*/ 	.byte	0x72, 0x6f, 0x6d, 0x20, 0x47, 0x50, 0x55, 0x2e, 0x0a, 0x00
.L_0:


//--------------------- .nv.shared.reserved.0     --------------------------
	.section	.nv.shared.reserved.0,"aw",@nobits
	.weak		__nv_reservedSMEM_offset_0_alias
	.size		__nv_reservedSMEM_offset_0_alias, 0, 64
	.other		__nv_reservedSMEM_offset_0_alias,@"STO_CUDA_RESERVED_SHARED STV_DEFAULT"
__nv_reservedSMEM_offset_0_alias:
	.zero		0
	.zero		64


//--------------------- .nv.constant0._Z13outputFromGPUv --------------------------
	.section	.nv.constant0._Z13outputFromGPUv,"a",@progbits
	.sectionflags	@""
	.align	4
.nv.constant0._Z13outputFromGPUv:
	.zero		896


//--------------------- SYMBOLS --------------------------

	.type		.nv.reservedSmem.offset0,@object
	.size		.nv.reservedSmem.offset0,0x4
	.type		vprintf,@function
